//
// Generated by NVIDIA NVVM Compiler
//
// Compiler Build ID: CL-36424714
// Cuda compilation tools, release 13.0, V13.0.88
// Based on NVVM 20.0.0
//

.version 9.0
.target sm_100
.address_size 64

	// .globl	_Z12matMulKernelPfS_S_iii

.visible .entry _Z12matMulKernelPfS_S_iii(
	.param .u64 .ptr .align 1 _Z12matMulKernelPfS_S_iii_param_0,
	.param .u64 .ptr .align 1 _Z12matMulKernelPfS_S_iii_param_1,
	.param .u64 .ptr .align 1 _Z12matMulKernelPfS_S_iii_param_2,
	.param .u32 _Z12matMulKernelPfS_S_iii_param_3,
	.param .u32 _Z12matMulKernelPfS_S_iii_param_4,
	.param .u32 _Z12matMulKernelPfS_S_iii_param_5
)
{
	.reg .pred 	%p<13>;
	.reg .b32 	%r<41>;
	.reg .b32 	%f<68>;
	.reg .b64 	%rd<53>;

	ld.param.u64 	%rd7, [_Z12matMulKernelPfS_S_iii_param_0];
	ld.param.u64 	%rd8, [_Z12matMulKernelPfS_S_iii_param_1];
	ld.param.u64 	%rd6, [_Z12matMulKernelPfS_S_iii_param_2];
	ld.param.u32 	%r20, [_Z12matMulKernelPfS_S_iii_param_3];
	ld.param.u32 	%r18, [_Z12matMulKernelPfS_S_iii_param_4];
	ld.param.u32 	%r19, [_Z12matMulKernelPfS_S_iii_param_5];
	cvta.to.global.u64 	%rd1, %rd8;
	cvta.to.global.u64 	%rd2, %rd7;
	mov.u32 	%r21, %ctaid.x;
	mov.u32 	%r22, %ntid.x;
	mov.u32 	%r23, %tid.x;
	mad.lo.s32 	%r1, %r21, %r22, %r23;
	mov.u32 	%r24, %ctaid.y;
	mov.u32 	%r25, %ntid.y;
	mov.u32 	%r26, %tid.y;
	mad.lo.s32 	%r2, %r24, %r25, %r26;
	setp.ge.s32 	%p1, %r2, %r20;
	setp.ge.s32 	%p2, %r1, %r19;
	or.pred  	%p3, %p1, %p2;
	@%p3 bra 	$L__BB0_14;
	setp.lt.s32 	%p4, %r18, 1;
	mov.f32 	%f67, 0f00000000;
	@%p4 bra 	$L__BB0_13;
	mul.lo.s32 	%r3, %r18, %r2;
	and.b32  	%r4, %r18, 7;
	setp.lt.u32 	%p5, %r18, 8;
	mov.f32 	%f67, 0f00000000;
	mov.b32 	%r39, 0;
	@%p5 bra 	$L__BB0_5;
	and.b32  	%r39, %r18, 2147483640;
	neg.s32 	%r37, %r39;
	shl.b32 	%r7, %r19, 3;
	mul.wide.u32 	%rd9, %r3, 4;
	add.s64 	%rd10, %rd9, %rd2;
	add.s64 	%rd52, %rd10, 16;
	mov.f32 	%f67, 0f00000000;
	mul.wide.s32 	%rd13, %r19, 4;
	mov.u32 	%r36, %r1;
$L__BB0_4:
	.pragma "nounroll";
	ld.global.f32 	%f17, [%rd52+-16];
	mul.wide.s32 	%rd11, %r36, 4;
	add.s64 	%rd12, %rd1, %rd11;
	ld.global.f32 	%f18, [%rd12];
	fma.rn.f32 	%f19, %f17, %f18, %f67;
	ld.global.f32 	%f20, [%rd52+-12];
	add.s64 	%rd14, %rd12, %rd13;
	ld.global.f32 	%f21, [%rd14];
	fma.rn.f32 	%f22, %f20, %f21, %f19;
	ld.global.f32 	%f23, [%rd52+-8];
	add.s64 	%rd15, %rd14, %rd13;
	ld.global.f32 	%f24, [%rd15];
	fma.rn.f32 	%f25, %f23, %f24, %f22;
	ld.global.f32 	%f26, [%rd52+-4];
	add.s64 	%rd16, %rd15, %rd13;
	ld.global.f32 	%f27, [%rd16];
	fma.rn.f32 	%f28, %f26, %f27, %f25;
	ld.global.f32 	%f29, [%rd52];
	add.s64 	%rd17, %rd16, %rd13;
	ld.global.f32 	%f30, [%rd17];
	fma.rn.f32 	%f31, %f29, %f30, %f28;
	ld.global.f32 	%f32, [%rd52+4];
	add.s64 	%rd18, %rd17, %rd13;
	ld.global.f32 	%f33, [%rd18];
	fma.rn.f32 	%f34, %f32, %f33, %f31;
	ld.global.f32 	%f35, [%rd52+8];
	add.s64 	%rd19, %rd18, %rd13;
	ld.global.f32 	%f36, [%rd19];
	fma.rn.f32 	%f37, %f35, %f36, %f34;
	ld.global.f32 	%f38, [%rd52+12];
	add.s64 	%rd20, %rd19, %rd13;
	ld.global.f32 	%f39, [%rd20];
	fma.rn.f32 	%f67, %f38, %f39, %f37;
	add.s32 	%r37, %r37, 8;
	add.s32 	%r36, %r36, %r7;
	add.s64 	%rd52, %rd52, 32;
	setp.ne.s32 	%p6, %r37, 0;
	@%p6 bra 	$L__BB0_4;
$L__BB0_5:
	setp.eq.s32 	%p7, %r4, 0;
	@%p7 bra 	$L__BB0_13;
	and.b32  	%r13, %r18, 3;
	setp.lt.u32 	%p8, %r4, 4;
	@%p8 bra 	$L__BB0_8;
	add.s32 	%r28, %r39, %r3;
	mul.wide.u32 	%rd21, %r28, 4;
	add.s64 	%rd22, %rd2, %rd21;
	ld.global.f32 	%f41, [%rd22];
	mad.lo.s32 	%r29, %r39, %r19, %r1;
	mul.wide.s32 	%rd23, %r29, 4;
	add.s64 	%rd24, %rd1, %rd23;
	ld.global.f32 	%f42, [%rd24];
	fma.rn.f32 	%f43, %f41, %f42, %f67;
	cvt.u64.u32 	%rd25, %r3;
	cvt.u64.u32 	%rd26, %r39;
	add.s64 	%rd27, %rd26, %rd25;
	shl.b64 	%rd28, %rd27, 2;
	add.s64 	%rd29, %rd2, %rd28;
	ld.global.f32 	%f44, [%rd29+4];
	mul.wide.s32 	%rd30, %r19, 4;
	add.s64 	%rd31, %rd24, %rd30;
	ld.global.f32 	%f45, [%rd31];
	fma.rn.f32 	%f46, %f44, %f45, %f43;
	ld.global.f32 	%f47, [%rd29+8];
	add.s64 	%rd32, %rd31, %rd30;
	ld.global.f32 	%f48, [%rd32];
	fma.rn.f32 	%f49, %f47, %f48, %f46;
	ld.global.f32 	%f50, [%rd29+12];
	add.s64 	%rd33, %rd32, %rd30;
	ld.global.f32 	%f51, [%rd33];
	fma.rn.f32 	%f67, %f50, %f51, %f49;
	add.s32 	%r39, %r39, 4;
$L__BB0_8:
	setp.eq.s32 	%p9, %r13, 0;
	@%p9 bra 	$L__BB0_13;
	setp.eq.s32 	%p10, %r13, 1;
	@%p10 bra 	$L__BB0_11;
	add.s32 	%r30, %r39, %r3;
	mul.wide.u32 	%rd34, %r30, 4;
	add.s64 	%rd35, %rd2, %rd34;
	ld.global.f32 	%f53, [%rd35];
	mad.lo.s32 	%r31, %r39, %r19, %r1;
	mul.wide.s32 	%rd36, %r31, 4;
	add.s64 	%rd37, %rd1, %rd36;
	ld.global.f32 	%f54, [%rd37];
	fma.rn.f32 	%f55, %f53, %f54, %f67;
	cvt.u64.u32 	%rd38, %r3;
	cvt.u64.u32 	%rd39, %r39;
	add.s64 	%rd40, %rd39, %rd38;
	shl.b64 	%rd41, %rd40, 2;
	add.s64 	%rd42, %rd2, %rd41;
	ld.global.f32 	%f56, [%rd42+4];
	mul.wide.s32 	%rd43, %r19, 4;
	add.s64 	%rd44, %rd37, %rd43;
	ld.global.f32 	%f57, [%rd44];
	fma.rn.f32 	%f67, %f56, %f57, %f55;
	add.s32 	%r39, %r39, 2;
$L__BB0_11:
	and.b32  	%r32, %r18, 1;
	setp.eq.b32 	%p11, %r32, 1;
	not.pred 	%p12, %p11;
	@%p12 bra 	$L__BB0_13;
	add.s32 	%r33, %r39, %r3;
	mul.wide.u32 	%rd45, %r33, 4;
	add.s64 	%rd46, %rd2, %rd45;
	ld.global.f32 	%f58, [%rd46];
	mad.lo.s32 	%r34, %r39, %r19, %r1;
	mul.wide.s32 	%rd47, %r34, 4;
	add.s64 	%rd48, %rd1, %rd47;
	ld.global.f32 	%f59, [%rd48];
	fma.rn.f32 	%f67, %f58, %f59, %f67;
$L__BB0_13:
	mad.lo.s32 	%r35, %r19, %r2, %r1;
	cvta.to.global.u64 	%rd49, %rd6;
	mul.wide.s32 	%rd50, %r35, 4;
	add.s64 	%rd51, %rd49, %rd50;
	st.global.f32 	[%rd51], %f67;
$L__BB0_14:
	ret;

}


// ===== COMPILED SASS (sm_100) =====

	.target	sm_100

	.elftype	@"ET_EXEC"


//--------------------- .note.nv.tkinfo           --------------------------
	.section	.note.nv.tkinfo,"",@"SHT_NOTE"
	.sectionflags	@"SHF_NOTE_NV_TKINFO"
	.tkinfo
        /*0018*/ 	.word	0x00000002
        /*0030*/ 	.string	""
        /*0030*/ 	.string	"ptxas"
        /*0030*/ 	.string	"Cuda compilation tools, release 13.0, V13.0.88"
        /*0030*/ 	.string	"Build cuda_13.0.r13.0/compiler.36424714_0"
        /*0030*/ 	.string	"-arch sm_100 -m 64 "



//--------------------- .note.nv.cuinfo           --------------------------
	.section	.note.nv.cuinfo,"",@"SHT_NOTE"
	.sectionflags	@"SHF_NOTE_NV_CUINFO"
        /*0018*/ 	.short	0x0002
        /*001a*/ 	.short	0x0064
        /*001c*/ 	.short	0x0082
	.zero		2


//--------------------- .nv.info                  --------------------------
	.section	.nv.info,"",@"SHT_CUDA_INFO"
	.align	4


	//----- nvinfo : EIATTR_REGCOUNT
	.align		4
        /*0000*/ 	.byte	0x04, 0x2f
        /*0002*/ 	.short	(.L_1 - .L_0)
	.align		4
.L_0:
        /*0004*/ 	.word	index@(_Z12matMulKernelPfS_S_iii)
        /*0008*/ 	.word	0x00000020


	//----- nvinfo : EIATTR_FRAME_SIZE
	.align		4
.L_1:
        /*000c*/ 	.byte	0x04, 0x11
        /*000e*/ 	.short	(.L_3 - .L_2)
	.align		4
.L_2:
        /*0010*/ 	.word	index@(_Z12matMulKernelPfS_S_iii)
        /*0014*/ 	.word	0x00000000


	//----- nvinfo : EIATTR_MIN_STACK_SIZE
	.align		4
.L_3:
        /*0018*/ 	.byte	0x04, 0x12
        /*001a*/ 	.short	(.L_5 - .L_4)
	.align		4
.L_4:
        /*001c*/ 	.word	index@(_Z12matMulKernelPfS_S_iii)
        /*0020*/ 	.word	0x00000000
.L_5:


//--------------------- .nv.compat                --------------------------
	.section	.nv.compat,"",@"SHT_CUDA_COMPAT_INFO"
	.align	4
        /*0000*/ 	.byte	0x02, 0x09, 0x00, 0x00, 0x02, 0x02, 0x01, 0x00, 0x02, 0x05, 0x05, 0x00, 0x03, 0x07, 0x01, 0x01
        /*0010*/ 	.byte	0x02, 0x03, 0x00, 0x00, 0x02, 0x06, 0x01, 0x00, 0x04, 0x0b, 0x08, 0x00, 0x09, 0x00, 0x00, 0x00
        /*0020*/ 	.byte	0x00, 0x00, 0x00, 0x00


//--------------------- .nv.info._Z12matMulKernelPfS_S_iii --------------------------
	.section	.nv.info._Z12matMulKernelPfS_S_iii,"",@"SHT_CUDA_INFO"
	.sectionflags	@""
	.align	4


	//----- nvinfo : EIATTR_CUDA_API_VERSION
	.align		4
        /*0000*/ 	.byte	0x04, 0x37
        /*0002*/ 	.short	(.L_7 - .L_6)
.L_6:
        /*0004*/ 	.word	0x00000082


	//----- nvinfo : EIATTR_KPARAM_INFO
	.align		4
.L_7:
        /*0008*/ 	.byte	0x04, 0x17
        /*000a*/ 	.short	(.L_9 - .L_8)
.L_8:
        /*000c*/ 	.word	0x00000000
        /*0010*/ 	.short	0x0005
        /*0012*/ 	.short	0x0020
        /*0014*/ 	.byte	0x00, 0xf0, 0x11, 0x00


	//----- nvinfo : EIATTR_KPARAM_INFO
	.align		4
.L_9:
        /*0018*/ 	.byte	0x04, 0x17
        /*001a*/ 	.short	(.L_11 - .L_10)
.L_10:
        /*001c*/ 	.word	0x00000000
        /*0020*/ 	.short	0x0004
        /*0022*/ 	.short	0x001c
        /*0024*/ 	.byte	0x00, 0xf0, 0x11, 0x00


	//----- nvinfo : EIATTR_KPARAM_INFO
	.align		4
.L_11:
        /*0028*/ 	.byte	0x04, 0x17
        /*002a*/ 	.short	(.L_13 - .L_12)
.L_12:
        /*002c*/ 	.word	0x00000000
        /*0030*/ 	.short	0x0003
        /*0032*/ 	.short	0x0018
        /*0034*/ 	.byte	0x00, 0xf0, 0x11, 0x00


	//----- nvinfo : EIATTR_KPARAM_INFO
	.align		4
.L_13:
        /*0038*/ 	.byte	0x04, 0x17
        /*003a*/ 	.short	(.L_15 - .L_14)
.L_14:
        /*003c*/ 	.word	0x00000000
        /*0040*/ 	.short	0x0002
        /*0042*/ 	.short	0x0010
        /*0044*/ 	.byte	0x00, 0xf5, 0x21, 0x00


	//----- nvinfo : EIATTR_KPARAM_INFO
	.align		4
.L_15:
        /*0048*/ 	.byte	0x04, 0x17
        /*004a*/ 	.short	(.L_17 - .L_16)
.L_16:
        /*004c*/ 	.word	0x00000000
        /*0050*/ 	.short	0x0001
        /*0052*/ 	.short	0x0008
        /*0054*/ 	.byte	0x00, 0xf5, 0x21, 0x00


	//----- nvinfo : EIATTR_KPARAM_INFO
	.align		4
.L_17:
        /*0058*/ 	.byte	0x04, 0x17
        /*005a*/ 	.short	(.L_19 - .L_18)
.L_18:
        /*005c*/ 	.word	0x00000000
        /*0060*/ 	.short	0x0000
        /*0062*/ 	.short	0x0000
        /*0064*/ 	.byte	0x00, 0xf5, 0x21, 0x00


	//----- nvinfo : EIATTR_SPARSE_MMA_MASK
	.align		4
.L_19:
        /*0068*/ 	.byte	0x03, 0x50
        /*006a*/ 	.short	0x0000


	//----- nvinfo : EIATTR_MAXREG_COUNT
	.align		4
        /*006c*/ 	.byte	0x03, 0x1b
        /*006e*/ 	.short	0x00ff


	//----- nvinfo : EIATTR_MERCURY_ISA_VERSION
	.align		4
        /*0070*/ 	.byte	0x03, 0x5f
        /*0072*/ 	.short	0x0101


	//----- nvinfo : EIATTR_VRC_CTA_INIT_COUNT
	.align		4
        /*0074*/ 	.byte	0x02, 0x4a
	.zero		1
	.zero		1


	//----- nvinfo : EIATTR_EXIT_INSTR_OFFSETS
	.align		4
        /*0078*/ 	.byte	0x04, 0x1c
        /*007a*/ 	.short	(.L_21 - .L_20)


	//   ....[0]....
.L_20:
        /*007c*/ 	.word	0x000000d0


	//   ....[1]....
        /*0080*/ 	.word	0x000008f0


	//----- nvinfo : EIATTR_CBANK_PARAM_SIZE
	.align		4
.L_21:
        /*0084*/ 	.byte	0x03, 0x19
        /*0086*/ 	.short	0x0024


	//----- nvinfo : EIATTR_PARAM_CBANK
	.align		4
        /*0088*/ 	.byte	0x04, 0x0a
        /*008a*/ 	.short	(.L_23 - .L_22)
	.align		4
.L_22:
        /*008c*/ 	.word	index@(.nv.constant0._Z12matMulKernelPfS_S_iii)
        /*0090*/ 	.short	0x0380
        /*0092*/ 	.short	0x0024


	//----- nvinfo : EIATTR_SW_WAR
	.align		4
.L_23:
        /*0094*/ 	.byte	0x04, 0x36
        /*0096*/ 	.short	(.L_25 - .L_24)
.L_24:
        /*0098*/ 	.word	0x00000008
.L_25:


//--------------------- .nv.callgraph             --------------------------
	.section	.nv.callgraph,"",@"SHT_CUDA_CALLGRAPH"
	.align	4
	.sectionentsize	8
	.align		4
        /*0000*/ 	.word	0x00000000
	.align		4
        /*0004*/ 	.word	0xffffffff
	.align		4
        /*0008*/ 	.word	0x00000000
	.align		4
        /*000c*/ 	.word	0xfffffffe
	.align		4
        /*0010*/ 	.word	0x00000000
	.align		4
        /*0014*/ 	.word	0xfffffffd
	.align		4
        /*0018*/ 	.word	0x00000000
	.align		4
        /*001c*/ 	.word	0xfffffffc


//--------------------- .text._Z12matMulKernelPfS_S_iii --------------------------
	.section	.text._Z12matMulKernelPfS_S_iii,"ax",@progbits
	.align	128
        .global         _Z12matMulKernelPfS_S_iii
        .type           _Z12matMulKernelPfS_S_iii,@function
        .size           _Z12matMulKernelPfS_S_iii,(.L_x_5 - _Z12matMulKernelPfS_S_iii)
        .other          _Z12matMulKernelPfS_S_iii,@"STO_CUDA_ENTRY STV_DEFAULT"
_Z12matMulKernelPfS_S_iii:
.text._Z12matMulKernelPfS_S_iii:
[----:B------:R-:W-:Y:S01]  /*0000*/  LDC R1, c[0x0][0x37c] ;  /* 0x0000df00ff017b82 */ /* 0x000fe20000000800 */
[----:B------:R-:W0:Y:S07]  /*0010*/  S2R R3, SR_TID.X ;  /* 0x0000000000037919 */ /* 0x000e2e0000002100 */
[----:B------:R-:W0:Y:S01]  /*0020*/  S2UR UR4, SR_CTAID.X ;  /* 0x00000000000479c3 */ /* 0x000e220000002500 */
[----:B------:R-:W1:Y:S01]  /*0030*/  LDCU UR6, c[0x0][0x398] ;  /* 0x00007300ff0677ac */ /* 0x000e620008000800 */
[----:B------:R-:W2:Y:S06]  /*0040*/  S2R R5, SR_TID.Y ;  /* 0x0000000000057919 */ /* 0x000eac0000002200 */
[----:B------:R-:W0:Y:S08]  /*0050*/  LDC R0, c[0x0][0x360] ;  /* 0x0000d800ff007b82 */ /* 0x000e300000000800 */
[----:B------:R-:W2:Y:S08]  /*0060*/  S2UR UR5, SR_CTAID.Y ;  /* 0x00000000000579c3 */ /* 0x000eb00000002600 */
[----:B------:R-:W2:Y:S08]  /*0070*/  LDC R16, c[0x0][0x364] ;  /* 0x0000d900ff107b82 */ /* 0x000eb00000000800 */
[----:B------:R-:W3:Y:S01]  /*0080*/  LDC R17, c[0x0][0x3a0] ;  /* 0x0000e800ff117b82 */ /* 0x000ee20000000800 */
[----:B0-----:R-:W-:-:S02]  /*0090*/  IMAD R0, R0, UR4, R3 ;  /* 0x0000000400007c24 */ /* 0x001fc4000f8e0203 */
[----:B--2---:R-:W-:-:S03]  /*00a0*/  IMAD R16, R16, UR5, R5 ;  /* 0x0000000510107c24 */ /* 0x004fc6000f8e0205 */
[----:B---3--:R-:W-:-:S04]  /*00b0*/  ISETP.GE.AND P0, PT, R0, R17, PT ;  /* 0x000000110000720c */ /* 0x008fc80003f06270 */
[----:B-1----:R-:W-:-:S13]  /*00c0*/  ISETP.GE.OR P0, PT, R16, UR6, P0 ;  /* 0x0000000610007c0c */ /* 0x002fda0008706670 */
[----:B------:R-:W-:Y:S05]  /*00d0*/  @P0 EXIT ;  /* 0x000000000000094d */ /* 0x000fea0003800000 */
[----:B------:R-:W0:Y:S01]  /*00e0*/  LDC R19, c[0x0][0x39c] ;  /* 0x0000e700ff137b82 */ /* 0x000e220000000800 */
[----:B------:R-:W1:Y:S01]  /*00f0*/  LDCU.64 UR4, c[0x0][0x358] ;  /* 0x00006b00ff0477ac */ /* 0x000e620008000a00 */
[----:B------:R-:W-:Y:S01]  /*0100*/  HFMA2 R24, -RZ, RZ, 0, 0 ;  /* 0x00000000ff187431 */ /* 0x000fe200000001ff */
[----:B0-----:R-:W-:-:S13]  /*0110*/  ISETP.GE.AND P0, PT, R19, 0x1, PT ;  /* 0x000000011300780c */ /* 0x001fda0003f06270 */
[----:B-1----:R-:W-:Y:S05]  /*0120*/  @!P0 BRA `(.L_x_0) ;  /* 0x0000000400e08947 */ /* 0x002fea0003800000 */
[C---:B------:R-:W-:Y:S01]  /*0130*/  ISETP.GE.U32.AND P1, PT, R19.reuse, 0x8, PT ;  /* 0x000000081300780c */ /* 0x040fe20003f26070 */
[----:B------:R-:W-:Y:S01]  /*0140*/  IMAD R20, R16, R19, RZ ;  /* 0x0000001310147224 */ /* 0x000fe200078e02ff */
[----:B------:R-:W-:Y:S02]  /*0150*/  LOP3.LUT R27, R19, 0x7, RZ, 0xc0, !PT ;  /* 0x00000007131b7812 */ /* 0x000fe400078ec0ff */
[----:B------:R-:W-:Y:S02]  /*0160*/  MOV R24, RZ ;  /* 0x000000ff00187202 */ /* 0x000fe40000000f00 */
[----:B------:R-:W-:Y:S02]  /*0170*/  ISETP.NE.AND P0, PT, R27, RZ, PT ;  /* 0x000000ff1b00720c */ /* 0x000fe40003f05270 */
[----:B------:R-:W-:-:S05]  /*0180*/  MOV R21, RZ ;  /* 0x000000ff00157202 */ /* 0x000fca0000000f00 */
[----:B------:R-:W-:Y:S06]  /*0190*/  @!P1 BRA `(.L_x_1) ;  /* 0x0000000000c49947 */ /* 0x000fec0003800000 */
[----:B------:R-:W0:Y:S01]  /*01a0*/  LDC.64 R2, c[0x0][0x380] ;  /* 0x0000e000ff027b82 */ /* 0x000e220000000a00 */
[----:B------:R-:W-:Y:S02]  /*01b0*/  LOP3.LUT R21, R19, 0x7ffffff8, RZ, 0xc0, !PT ;  /* 0x7ffffff813157812 */ /* 0x000fe400078ec0ff */
[----:B------:R-:W-:Y:S02]  /*01c0*/  MOV R24, RZ ;  /* 0x000000ff00187202 */ /* 0x000fe40000000f00 */
[----:B------:R-:W-:Y:S02]  /*01d0*/  MOV R18, R0 ;  /* 0x0000000000127202 */ /* 0x000fe40000000f00 */
[----:B------:R-:W-:Y:S01]  /*01e0*/  IADD3 R22, PT, PT, -R21, RZ, RZ ;  /* 0x000000ff15167210 */ /* 0x000fe20007ffe1ff */
[----:B0-----:R-:W-:-:S03]  /*01f0*/  IMAD.WIDE.U32 R2, R20, 0x4, R2 ;  /* 0x0000000414027825 */ /* 0x001fc600078e0002 */
[----:B------:R-:W-:-:S04]  /*0200*/  IADD3 R4, P1, PT, R2, 0x10, RZ ;  /* 0x0000001002047810 */ /* 0x000fc80007f3e0ff */
[----:B------:R-:W-:-:S09]  /*0210*/  IADD3.X R5, PT, PT, RZ, R3, RZ, P1, !PT ;  /* 0x00000003ff057210 */ /* 0x000fd20000ffe4ff */
.L_x_2:
[----:B------:R-:W0:Y:S01]  /*0220*/  LDC.64 R14, c[0x0][0x388] ;  /* 0x0000e200ff0e7b82 */ /* 0x000e220000000a00 */
[----:B------:R-:W-:Y:S02]  /*0230*/  MOV R2, R4 ;  /* 0x0000000400027202 */ /* 0x000fe40000000f00 */
[----:B------:R-:W-:-:S05]  /*0240*/  MOV R3, R5 ;  /* 0x0000000500037202 */ /* 0x000fca0000000f00 */
[----:B------:R-:W2:Y:S04]  /*0250*/  LDG.E R25, desc[UR4][R2.64+-0x10] ;  /* 0xfffff00402197981 */ /* 0x000ea8000c1e1900 */
[----:B------:R-:W3:Y:S04]  /*0260*/  LDG.E R23, desc[UR4][R2.64+-0xc] ;  /* 0xfffff40402177981 */ /* 0x000ee8000c1e1900 */
[----:B------:R-:W4:Y:S04]  /*0270*/  LDG.E R29, desc[UR4][R2.64+-0x8] ;  /* 0xfffff804021d7981 */ /* 0x000f28000c1e1900 */
[----:B------:R-:W5:Y:S01]  /*0280*/  LDG.E R28, desc[UR4][R2.64+-0x4] ;  /* 0xfffffc04021c7981 */ /* 0x000f62000c1e1900 */
[----:B0-----:R-:W-:-:S05]  /*0290*/  IMAD.WIDE R14, R18, 0x4, R14 ;  /* 0x00000004120e7825 */ /* 0x001fca00078e020e */
[----:B------:R0:W2:Y:S01]  /*02a0*/  LDG.E R26, desc[UR4][R14.64] ;  /* 0x000000040e1a7981 */ /* 0x0000a2000c1e1900 */
[----:B------:R-:W-:-:S04]  /*02b0*/  IMAD.WIDE R12, R17, 0x4, R14 ;  /* 0x00000004110c7825 */ /* 0x000fc800078e020e */
[C---:B------:R-:W-:Y:S02]  /*02c0*/  IMAD.WIDE R4, R17.reuse, 0x4, R12 ;  /* 0x0000000411047825 */ /* 0x040fe400078e020c */
[----:B------:R-:W3:Y:S02]  /*02d0*/  LDG.E R12, desc[UR4][R12.64] ;  /* 0x000000040c0c7981 */ /* 0x000ee4000c1e1900 */
[C---:B------:R-:W-:Y:S02]  /*02e0*/  IMAD.WIDE R8, R17.reuse, 0x4, R4 ;  /* 0x0000000411087825 */ /* 0x040fe400078e0204 */
[----:B------:R-:W4:Y:S02]  /*02f0*/  LDG.E R4, desc[UR4][R4.64] ;  /* 0x0000000404047981 */ /* 0x000f24000c1e1900 */
[C---:B------:R-:W-:Y:S02]  /*0300*/  IMAD.WIDE R6, R17.reuse, 0x4, R8 ;  /* 0x0000000411067825 */ /* 0x040fe400078e0208 */
[----:B------:R-:W5:Y:S02]  /*0310*/  LDG.E R8, desc[UR4][R8.64] ;  /* 0x0000000408087981 */ /* 0x000f64000c1e1900 */
[----:B------:R-:W-:-:S02]  /*0320*/  IMAD.WIDE R10, R17, 0x4, R6 ;  /* 0x00000004110a7825 */ /* 0x000fc400078e0206 */
[----:B------:R-:W5:Y:S04]  /*0330*/  LDG.E R5, desc[UR4][R2.64] ;  /* 0x0000000402057981 */ /* 0x000f68000c1e1900 */
[----:B------:R-:W5:Y:S01]  /*0340*/  LDG.E R6, desc[UR4][R6.64] ;  /* 0x0000000406067981 */ /* 0x000f62000c1e1900 */
[----:B0-----:R-:W-:-:S03]  /*0350*/  IMAD.WIDE R14, R17, 0x4, R10 ;  /* 0x00000004110e7825 */ /* 0x001fc600078e020a */
[----:B------:R-:W5:Y:S04]  /*0360*/  LDG.E R10, desc[UR4][R10.64] ;  /* 0x000000040a0a7981 */ /* 0x000f68000c1e1900 */
[----:B------:R-:W5:Y:S04]  /*0370*/  LDG.E R13, desc[UR4][R14.64] ;  /* 0x000000040e0d7981 */ /* 0x000f68000c1e1900 */
[----:B------:R-:W5:Y:S04]  /*0380*/  LDG.E R7, desc[UR4][R2.64+0x4] ;  /* 0x0000040402077981 */ /* 0x000f68000c1e1900 */
[----:B------:R-:W5:Y:S01]  /*0390*/  LDG.E R9, desc[UR4][R2.64+0xc] ;  /* 0x00000c0402097981 */ /* 0x000f62000c1e1900 */
[----:B--2---:R-:W-:Y:S01]  /*03a0*/  FFMA R26, R25, R26, R24 ;  /* 0x0000001a191a7223 */ /* 0x004fe20000000018 */
[----:B------:R-:W-:-:S02]  /*03b0*/  IMAD.WIDE R24, R17, 0x4, R14 ;  /* 0x0000000411187825 */ /* 0x000fc400078e020e */
[----:B------:R-:W2:Y:S04]  /*03c0*/  LDG.E R14, desc[UR4][R2.64+0x8] ;  /* 0x00000804020e7981 */ /* 0x000ea8000c1e1900 */
[----:B------:R-:W2:Y:S01]  /*03d0*/  LDG.E R24, desc[UR4][R24.64] ;  /* 0x0000000418187981 */ /* 0x000ea2000c1e1900 */
[----:B---3--:R-:W-:Y:S01]  /*03e0*/  FFMA R12, R23, R12, R26 ;  /* 0x0000000c170c7223 */ /* 0x008fe2000000001a */
[----:B------:R-:W-:-:S03]  /*03f0*/  IADD3 R22, PT, PT, R22, 0x8, RZ ;  /* 0x0000000816167810 */ /* 0x000fc60007ffe0ff */
[----:B----4-:R-:W-:Y:S01]  /*0400*/  FFMA R29, R29, R4, R12 ;  /* 0x000000041d1d7223 */ /* 0x010fe2000000000c */
[----:B------:R-:W-:-:S03]  /*0410*/  ISETP.NE.AND P1, PT, R22, RZ, PT ;  /* 0x000000ff1600720c */ /* 0x000fc60003f25270 */
[----:B-----5:R-:W-:Y:S01]  /*0420*/  FFMA R8, R28, R8, R29 ;  /* 0x000000081c087223 */ /* 0x020fe2000000001d */
[----:B------:R-:W-:-:S03]  /*0430*/  IADD3 R4, P2, PT, R2, 0x20, RZ ;  /* 0x0000002002047810 */ /* 0x000fc60007f5e0ff */
[----:B------:R-:W-:Y:S01]  /*0440*/  FFMA R6, R5, R6, R8 ;  /* 0x0000000605067223 */ /* 0x000fe20000000008 */
[----:B------:R-:W-:Y:S02]  /*0450*/  IADD3.X R5, PT, PT, RZ, R3, RZ, P2, !PT ;  /* 0x00000003ff057210 */ /* 0x000fe400017fe4ff */
[----:B------:R-:W-:Y:S01]  /*0460*/  LEA R18, R17, R18, 0x3 ;  /* 0x0000001211127211 */ /* 0x000fe200078e18ff */
[----:B------:R-:W-:-:S04]  /*0470*/  FFMA R7, R7, R10, R6 ;  /* 0x0000000a07077223 */ /* 0x000fc80000000006 */
[----:B--2---:R-:W-:-:S04]  /*0480*/  FFMA R14, R14, R13, R7 ;  /* 0x0000000d0e0e7223 */ /* 0x004fc80000000007 */
[----:B------:R-:W-:Y:S01]  /*0490*/  FFMA R24, R9, R24, R14 ;  /* 0x0000001809187223 */ /* 0x000fe2000000000e */
[----:B------:R-:W-:Y:S06]  /*04a0*/  @P1 BRA `(.L_x_2) ;  /* 0xfffffffc005c1947 */ /* 0x000fec000383ffff */
.L_x_1:
[----:B------:R-:W-:Y:S05]  /*04b0*/  @!P0 BRA `(.L_x_0) ;  /* 0x0000000000fc8947 */ /* 0x000fea0003800000 */
[----:B------:R-:W-:Y:S02]  /*04c0*/  ISETP.GE.U32.AND P1, PT, R27, 0x4, PT ;  /* 0x000000041b00780c */ /* 0x000fe40003f26070 */
[----:B------:R-:W-:-:S04]  /*04d0*/  LOP3.LUT R14, R19, 0x3, RZ, 0xc0, !PT ;  /* 0x00000003130e7812 */ /* 0x000fc800078ec0ff */
[----:B------:R-:W-:-:S07]  /*04e0*/  ISETP.NE.AND P0, PT, R14, RZ, PT ;  /* 0x000000ff0e00720c */ /* 0x000fce0003f05270 */
[----:B------:R-:W-:Y:S06]  /*04f0*/  @!P1 BRA `(.L_x_3) ;  /* 0x00000000006c9947 */ /* 0x000fec0003800000 */
[----:B------:R-:W0:Y:S01]  /*0500*/  LDC.64 R4, c[0x0][0x388] ;  /* 0x0000e200ff047b82 */ /* 0x000e220000000a00 */
[----:B------:R-:W1:Y:S01]  /*0510*/  LDCU.64 UR6, c[0x0][0x380] ;  /* 0x00007000ff0677ac */ /* 0x000e620008000a00 */
[----:B------:R-:W-:Y:S01]  /*0520*/  IMAD R7, R21, R17, R0 ;  /* 0x0000001115077224 */ /* 0x000fe200078e0200 */
[CC--:B------:R-:W-:Y:S02]  /*0530*/  IADD3 R3, PT, PT, R20.reuse, R21.reuse, RZ ;  /* 0x0000001514037210 */ /* 0x0c0fe40007ffe0ff */
[----:B------:R-:W-:-:S03]  /*0540*/  IADD3 R8, P1, PT, R20, R21, RZ ;  /* 0x0000001514087210 */ /* 0x000fc60007f3e0ff */
[----:B------:R-:W2:Y:S01]  /*0550*/  LDC.64 R12, c[0x0][0x380] ;  /* 0x0000e000ff0c7b82 */ /* 0x000ea20000000a00 */
[----:B0-----:R-:W-:-:S04]  /*0560*/  IMAD.WIDE R4, R7, 0x4, R4 ;  /* 0x0000000407047825 */ /* 0x001fc800078e0204 */
[----:B------:R-:W-:Y:S02]  /*0570*/  IMAD.WIDE R6, R17, 0x4, R4 ;  /* 0x0000000411067825 */ /* 0x000fe400078e0204 */
[----:B------:R-:W3:Y:S02]  /*0580*/  LDG.E R4, desc[UR4][R4.64] ;  /* 0x0000000404047981 */ /* 0x000ee4000c1e1900 */
[----:B--2---:R-:W-:Y:S01]  /*0590*/  IMAD.WIDE.U32 R12, R3, 0x4, R12 ;  /* 0x00000004030c7825 */ /* 0x004fe200078e000c */
[----:B------:R-:W-:Y:S02]  /*05a0*/  IADD3.X R3, PT, PT, RZ, RZ, RZ, P1, !PT ;  /* 0x000000ffff037210 */ /* 0x000fe40000ffe4ff */
[----:B-1----:R-:W-:-:S03]  /*05b0*/  LEA R2, P1, R8, UR6, 0x2 ;  /* 0x0000000608027c11 */ /* 0x002fc6000f8210ff */
[----:B------:R-:W3:Y:S01]  /*05c0*/  LDG.E R13, desc[UR4][R12.64] ;  /* 0x000000040c0d7981 */ /* 0x000ee2000c1e1900 */
[----:B------:R-:W-:Y:S01]  /*05d0*/  LEA.HI.X R3, R8, UR7, R3, 0x2, P1 ;  /* 0x0000000708037c11 */ /* 0x000fe200088f1403 */
[C---:B------:R-:W-:Y:S02]  /*05e0*/  IMAD.WIDE R8, R17.reuse, 0x4, R6 ;  /* 0x0000000411087825 */ /* 0x040fe400078e0206 */
[----:B------:R-:W2:Y:S04]  /*05f0*/  LDG.E R6, desc[UR4][R6.64] ;  /* 0x0000000406067981 */ /* 0x000ea8000c1e1900 */
[----:B------:R-:W2:Y:S01]  /*0600*/  LDG.E R15, desc[UR4][R2.64+0x4] ;  /* 0x00000404020f7981 */ /* 0x000ea2000c1e1900 */
[----:B------:R-:W-:-:S03]  /*0610*/  IMAD.WIDE R10, R17, 0x4, R8 ;  /* 0x00000004110a7825 */ /* 0x000fc600078e0208 */
[----:B------:R-:W4:Y:S04]  /*0620*/  LDG.E R22, desc[UR4][R8.64] ;  /* 0x0000000408167981 */ /* 0x000f28000c1e1900 */
[----:B------:R-:W4:Y:S04]  /*0630*/  LDG.E R18, desc[UR4][R2.64+0x8] ;  /* 0x0000080402127981 */ /* 0x000f28000c1e1900 */
[----:B------:R-:W5:Y:S04]  /*0640*/  LDG.E R26, desc[UR4][R2.64+0xc] ;  /* 0x00000c04021a7981 */ /* 0x000f68000c1e1900 */
[----:B------:R-:W5:Y:S01]  /*0650*/  LDG.E R10, desc[UR4][R10.64] ;  /* 0x000000040a0a7981 */ /* 0x000f62000c1e1900 */
[----:B------:R-:W-:Y:S01]  /*0660*/  IADD3 R21, PT, PT, R21, 0x4, RZ ;  /* 0x0000000415157810 */ /* 0x000fe20007ffe0ff */
[----:B---3--:R-:W-:-:S04]  /*0670*/  FFMA R24, R13, R4, R24 ;  /* 0x000000040d187223 */ /* 0x008fc80000000018 */
[----:B--2---:R-:W-:-:S04]  /*0680*/  FFMA R15, R15, R6, R24 ;  /* 0x000000060f0f7223 */ /* 0x004fc80000000018 */
[----:B----4-:R-:W-:-:S04]  /*0690*/  FFMA R15, R18, R22, R15 ;  /* 0x00000016120f7223 */ /* 0x010fc8000000000f */
[----:B-----5:R-:W-:-:S07]  /*06a0*/  FFMA R24, R26, R10, R15 ;  /* 0x0000000a1a187223 */ /* 0x020fce000000000f */
.L_x_3:
[----:B------:R-:W-:Y:S05]  /*06b0*/  @!P0 BRA `(.L_x_0) ;  /* 0x00000000007c8947 */ /* 0x000fea0003800000 */
[----:B------:R-:W-:Y:S01]  /*06c0*/  ISETP.NE.AND P1, PT, R14, 0x1, PT ;  /* 0x000000010e00780c */ /* 0x000fe20003f25270 */
[----:B------:R-:W0:Y:S01]  /*06d0*/  LDC.64 R10, c[0x0][0x380] ;  /* 0x0000e000ff0a7b82 */ /* 0x000e220000000a00 */
[----:B------:R-:W-:-:S04]  /*06e0*/  LOP3.LUT R19, R19, 0x1, RZ, 0xc0, !PT ;  /* 0x0000000113137812 */ /* 0x000fc800078ec0ff */
[----:B------:R-:W-:-:S03]  /*06f0*/  ISETP.NE.U32.AND P0, PT, R19, 0x1, PT ;  /* 0x000000011300780c */ /* 0x000fc60003f05070 */
[----:B------:R-:W1:Y:S04]  /*0700*/  LDC.64 R8, c[0x0][0x388] ;  /* 0x0000e200ff087b82 */ /* 0x000e680000000a00 */
[CC--:B------:R-:W-:Y:S02]  /*0710*/  @P1 IADD3 R13, PT, PT, R20.reuse, R21.reuse, RZ ;  /* 0x00000015140d1210 */ /* 0x0c0fe40007ffe0ff */
[----:B------:R-:W-:Y:S02]  /*0720*/  @P1 IADD3 R12, P2, PT, R20, R21, RZ ;  /* 0x00000015140c1210 */ /* 0x000fe40007f5e0ff */
[----:B------:R-:W2:Y:S02]  /*0730*/  @P1 LDC.64 R2, c[0x0][0x380] ;  /* 0x0000e000ff021b82 */ /* 0x000ea40000000a00 */
[----:B------:R-:W-:-:S06]  /*0740*/  @P1 IADD3.X R14, PT, PT, RZ, RZ, RZ, P2, !PT ;  /* 0x000000ffff0e1210 */ /* 0x000fcc00017fe4ff */
[----:B------:R-:W3:Y:S01]  /*0750*/  LDC.64 R4, c[0x0][0x380] ;  /* 0x0000e000ff047b82 */ /* 0x000ee20000000a00 */
[----:B0-----:R-:W-:-:S04]  /*0760*/  @P1 IMAD.WIDE.U32 R10, R13, 0x4, R10 ;  /* 0x000000040d0a1825 */ /* 0x001fc800078e000a */
[C---:B------:R-:W-:Y:S01]  /*0770*/  @P1 IMAD R13, R21.reuse, R17, R0 ;  /* 0x00000011150d1224 */ /* 0x040fe200078e0200 */
[----:B------:R-:W-:Y:S01]  /*0780*/  @P1 IADD3 R21, PT, PT, R21, 0x2, RZ ;  /* 0x0000000215151810 */ /* 0x000fe20007ffe0ff */
[----:B------:R-:W4:Y:S01]  /*0790*/  @P1 LDG.E R11, desc[UR4][R10.64] ;  /* 0x000000040a0b1981 */ /* 0x000f22000c1e1900 */
[----:B------:R-:W0:Y:S01]  /*07a0*/  LDC.64 R6, c[0x0][0x388] ;  /* 0x0000e200ff067b82 */ /* 0x000e220000000a00 */
[----:B-1----:R-:W-:Y:S01]  /*07b0*/  @P1 IMAD.WIDE R8, R13, 0x4, R8 ;  /* 0x000000040d081825 */ /* 0x002fe200078e0208 */
[----:B------:R-:W-:Y:S02]  /*07c0*/  @!P0 IADD3 R15, PT, PT, R20, R21, RZ ;  /* 0x00000015140f8210 */ /* 0x000fe40007ffe0ff */
[----:B--2---:R-:W-:Y:S01]  /*07d0*/  @P1 LEA R2, P2, R12, R2, 0x2 ;  /* 0x000000020c021211 */ /* 0x004fe200078410ff */
[----:B------:R-:W-:-:S03]  /*07e0*/  @!P0 IMAD R21, R21, R17, R0 ;  /* 0x0000001115158224 */ /* 0x000fc600078e0200 */
[----:B------:R-:W-:Y:S01]  /*07f0*/  @P1 LEA.HI.X R3, R12, R3, R14, 0x2, P2 ;  /* 0x000000030c031211 */ /* 0x000fe200010f140e */
[----:B------:R-:W-:Y:S01]  /*0800*/  @P1 IMAD.WIDE R12, R17, 0x4, R8 ;  /* 0x00000004110c1825 */ /* 0x000fe200078e0208 */
[----:B------:R-:W4:Y:S03]  /*0810*/  @P1 LDG.E R14, desc[UR4][R8.64] ;  /* 0x00000004080e1981 */ /* 0x000f26000c1e1900 */
[----:B---3--:R-:W-:Y:S01]  /*0820*/  @!P0 IMAD.WIDE.U32 R4, R15, 0x4, R4 ;  /* 0x000000040f048825 */ /* 0x008fe200078e0004 */
[----:B------:R-:W2:Y:S04]  /*0830*/  @P1 LDG.E R2, desc[UR4][R2.64+0x4] ;  /* 0x0000040402021981 */ /* 0x000ea8000c1e1900 */
[----:B------:R-:W2:Y:S01]  /*0840*/  @P1 LDG.E R12, desc[UR4][R12.64] ;  /* 0x000000040c0c1981 */ /* 0x000ea2000c1e1900 */
[----:B0-----:R-:W-:-:S03]  /*0850*/  @!P0 IMAD.WIDE R6, R21, 0x4, R6 ;  /* 0x0000000415068825 */ /* 0x001fc600078e0206 */
[----:B------:R-:W3:Y:S04]  /*0860*/  @!P0 LDG.E R5, desc[UR4][R4.64] ;  /* 0x0000000404058981 */ /* 0x000ee8000c1e1900 */
[----:B------:R-:W3:Y:S01]  /*0870*/  @!P0 LDG.E R6, desc[UR4][R6.64] ;  /* 0x0000000406068981 */ /* 0x000ee2000c1e1900 */
[----:B----4-:R-:W-:-:S04]  /*0880*/  @P1 FFMA R11, R11, R14, R24 ;  /* 0x0000000e0b0b1223 */ /* 0x010fc80000000018 */
[----:B--2---:R-:W-:-:S04]  /*0890*/  @P1 FFMA R24, R2, R12, R11 ;  /* 0x0000000c02181223 */ /* 0x004fc8000000000b */
[----:B---3--:R-:W-:-:S07]  /*08a0*/  @!P0 FFMA R24, R5, R6, R24 ;  /* 0x0000000605188223 */ /* 0x008fce0000000018 */
.L_x_0:
[----:B------:R-:W0:Y:S01]  /*08b0*/  LDC.64 R2, c[0x0][0x390] ;  /* 0x0000e400ff027b82 */ /* 0x000e220000000a00 */
[----:B------:R-:W-:-:S04]  /*08c0*/  IMAD R17, R16, R17, R0 ;  /* 0x0000001110117224 */ /* 0x000fc800078e0200 */
[----:B0-----:R-:W-:-:S05]  /*08d0*/  IMAD.WIDE R2, R17, 0x4, R2 ;  /* 0x0000000411027825 */ /* 0x001fca00078e0202 */
[----:B------:R-:W-:Y:S01]  /*08e0*/  STG.E desc[UR4][R2.64], R24 ;  /* 0x0000001802007986 */ /* 0x000fe2000c101904 */
[----:B------:R-:W-:Y:S05]  /*08f0*/  EXIT ;  /* 0x000000000000794d */ /* 0x000fea0003800000 */
.L_x_4:
[----:B------:R-:W-:-:S00]  /*0900*/  BRA `(.L_x_4) ;  /* 0xfffffffc00fc7947 */ /* 0x000fc0000383ffff */
[----:B------:R-:W-:-:S00]  /*0910*/  NOP ;  /* 0x0000000000007918 */ /* 0x000fc00000000000 */
        /* <DEDUP_REMOVED lines=14> */
.L_x_5:


//--------------------- .nv.shared.reserved.0     --------------------------
	.section	.nv.shared.reserved.0,"aw",@nobits
	.weak		__nv_reservedSMEM_offset_0_alias
	.size		__nv_reservedSMEM_offset_0_alias, 0, 64
	.other		__nv_reservedSMEM_offset_0_alias,@"STO_CUDA_RESERVED_SHARED STV_DEFAULT"
__nv_reservedSMEM_offset_0_alias:
	.zero		0
	.zero		64


//--------------------- .nv.constant0._Z12matMulKernelPfS_S_iii --------------------------
	.section	.nv.constant0._Z12matMulKernelPfS_S_iii,"a",@progbits
	.sectionflags	@""
	.align	4
.nv.constant0._Z12matMulKernelPfS_S_iii:
	.zero		932


//--------------------- SYMBOLS --------------------------

	.type		.nv.reservedSmem.offset0,@object
	.size		.nv.reservedSmem.offset0,0x4
